.version 3.1
.target sm_20
.shared .f32 gf;
.shared .s32 gs;
.shared .u32 gu;

.entry main {
   .reg .s32 as, bs;
   .reg .u32 au, bu;
   .reg .f32 af, bf;

   // atomic add
   mov.f32 af, 0.0;
   atom.shared.add.f32 af, [gf], 3.5;

   atom.shared.add.s32 as, [gs], 3;
   atom.shared.add.u32 au, [gu], 44;

   // Bitwise operations
   atom.shared.and.b32 au, [gu], au;
   atom.shared.or.b32  au, [gu], au;
   atom.shared.xor.b32 au, [gu], au;

   // Inc/Dec
   atom.shared.inc.u32  au, [gu], 55;
   atom.shared.dec.u32  au, [gu], 101;

   // Min/Max
   atom.shared.min.u32  au, [gu], 55;
   atom.shared.max.s32  as, [gs], 555;

   // exch, swap
   atom.shared.cas.b32   au, [gu], au, 444;
   atom.shared.exch.b32  au, [gu], au;

   bar.sync 0;
  
   st.shared.s32 [gs], as;
   st.shared.u32 [gu], au;
   st.shared.f32 [gf], af;


   bar.sync 0;

   // Global memory reduction
   // add
   red.shared.add.s32  [gs + 8], 44;
   red.shared.add.u32  [gu + 16], 66;

   // Bitwise
   red.shared.and.b32  [gs], as;
   red.shared.xor.b32  [gu], 44;
   red.shared.or.b32   [gu], 90;

   // Inc, Dec
   red.shared.inc.u32  [gu], 33;
   red.shared.dec.u32  [gu], 3;

   // Min, Max
   red.shared.min.s32  [gs], 44;
   red.shared.max.u32  [gu], 34;

   exit;
}


// ===== COMPILED SASS (sm_100) =====

	.target	sm_100

	.elftype	@"ET_EXEC"


//--------------------- .note.nv.tkinfo           --------------------------
	.section	.note.nv.tkinfo,"",@"SHT_NOTE"
	.sectionflags	@"SHF_NOTE_NV_TKINFO"
	.tkinfo
        /*0018*/ 	.word	0x00000002
        /*0030*/ 	.string	""
        /*0030*/ 	.string	"ptxas"
        /*0030*/ 	.string	"Cuda compilation tools, release 13.0, V13.0.88"
        /*0030*/ 	.string	"Build cuda_13.0.r13.0/compiler.36424714_0"
        /*0030*/ 	.string	"-arch sm_100 "



//--------------------- .note.nv.cuinfo           --------------------------
	.section	.note.nv.cuinfo,"",@"SHT_NOTE"
	.sectionflags	@"SHF_NOTE_NV_CUINFO"
        /*0018*/ 	.short	0x0002
        /*001a*/ 	.short	0x0014
        /*001c*/ 	.short	0x0082
	.zero		2


//--------------------- .nv.info                  --------------------------
	.section	.nv.info,"",@"SHT_CUDA_INFO"
	.align	4


	//----- nvinfo : EIATTR_REGCOUNT
	.align		4
        /*0000*/ 	.byte	0x04, 0x2f
        /*0002*/ 	.short	(.L_1 - .L_0)
	.align		4
.L_0:
        /*0004*/ 	.word	index@(main)
        /*0008*/ 	.word	0x00000012


	//----- nvinfo : EIATTR_FRAME_SIZE
	.align		4
.L_1:
        /*000c*/ 	.byte	0x04, 0x11
        /*000e*/ 	.short	(.L_3 - .L_2)
	.align		4
.L_2:
        /*0010*/ 	.word	index@(main)
        /*0014*/ 	.word	0x00000000


	//----- nvinfo : EIATTR_MIN_STACK_SIZE
	.align		4
.L_3:
        /*0018*/ 	.byte	0x04, 0x12
        /*001a*/ 	.short	(.L_5 - .L_4)
	.align		4
.L_4:
        /*001c*/ 	.word	index@(main)
        /*0020*/ 	.word	0x00000000
.L_5:


//--------------------- .nv.compat                --------------------------
	.section	.nv.compat,"",@"SHT_CUDA_COMPAT_INFO"
	.align	4
        /*0000*/ 	.byte	0x02, 0x09, 0x00, 0x00, 0x02, 0x02, 0x01, 0x00, 0x02, 0x05, 0x05, 0x00, 0x03, 0x07, 0x01, 0x01
        /*0010*/ 	.byte	0x02, 0x03, 0x00, 0x00, 0x02, 0x06, 0x01, 0x00, 0x04, 0x0b, 0x08, 0x00, 0x09, 0x00, 0x00, 0x00
        /*0020*/ 	.byte	0x00, 0x00, 0x00, 0x00


//--------------------- .nv.info.main             --------------------------
	.section	.nv.info.main,"",@"SHT_CUDA_INFO"
	.sectionflags	@""
	.align	4


	//----- nvinfo : EIATTR_CUDA_API_VERSION
	.align		4
        /*0000*/ 	.byte	0x04, 0x37
        /*0002*/ 	.short	(.L_7 - .L_6)
.L_6:
        /*0004*/ 	.word	0x00000082


	//----- nvinfo : EIATTR_SPARSE_MMA_MASK
	.align		4
.L_7:
        /*0008*/ 	.byte	0x03, 0x50
        /*000a*/ 	.short	0x0000


	//----- nvinfo : EIATTR_MAXREG_COUNT
	.align		4
        /*000c*/ 	.byte	0x03, 0x1b
        /*000e*/ 	.short	0x00ff


	//----- nvinfo : EIATTR_NUM_BARRIERS
	.align		4
        /*0010*/ 	.byte	0x02, 0x4c
        /*0012*/ 	.byte	0x01
	.zero		1


	//----- nvinfo : EIATTR_MERCURY_ISA_VERSION
	.align		4
        /*0014*/ 	.byte	0x03, 0x5f
        /*0016*/ 	.short	0x0101


	//----- nvinfo : EIATTR_INT_WARP_WIDE_INSTR_OFFSETS
	.align		4
        /*0018*/ 	.byte	0x04, 0x31
        /*001a*/ 	.short	(.L_9 - .L_8)


	//   ....[0]....
.L_8:
        /*001c*/ 	.word	0x000000c0


	//   ....[1]....
        /*0020*/ 	.word	0x00000210


	//   ....[2]....
        /*0024*/ 	.word	0x00000230


	//   ....[3]....
        /*0028*/ 	.word	0x00000290


	//   ....[4]....
        /*002c*/ 	.word	0x000002b0


	//   ....[5]....
        /*0030*/ 	.word	0x000002c0


	//   ....[6]....
        /*0034*/ 	.word	0x00000340


	//   ....[7]....
        /*0038*/ 	.word	0x00000380


	//----- nvinfo : EIATTR_VRC_CTA_INIT_COUNT
	.align		4
.L_9:
        /*003c*/ 	.byte	0x02, 0x4a
	.zero		1
	.zero		1


	//----- nvinfo : EIATTR_EXIT_INSTR_OFFSETS
	.align		4
        /*0040*/ 	.byte	0x04, 0x1c
        /*0042*/ 	.short	(.L_11 - .L_10)


	//   ....[0]....
.L_10:
        /*0044*/ 	.word	0x000004b0


	//----- nvinfo : EIATTR_CRS_STACK_SIZE
	.align		4
.L_11:
        /*0048*/ 	.byte	0x04, 0x1e
        /*004a*/ 	.short	(.L_13 - .L_12)
.L_12:
        /*004c*/ 	.word	0x00000000


	//----- nvinfo : EIATTR_SW_WAR
	.align		4
.L_13:
        /*0050*/ 	.byte	0x04, 0x36
        /*0052*/ 	.short	(.L_15 - .L_14)
.L_14:
        /*0054*/ 	.word	0x00000008
.L_15:


//--------------------- .nv.callgraph             --------------------------
	.section	.nv.callgraph,"",@"SHT_CUDA_CALLGRAPH"
	.align	4
	.sectionentsize	8
	.align		4
        /*0000*/ 	.word	0x00000000
	.align		4
        /*0004*/ 	.word	0xffffffff
	.align		4
        /*0008*/ 	.word	0x00000000
	.align		4
        /*000c*/ 	.word	0xfffffffe
	.align		4
        /*0010*/ 	.word	0x00000000
	.align		4
        /*0014*/ 	.word	0xfffffffd
	.align		4
        /*0018*/ 	.word	0x00000000
	.align		4
        /*001c*/ 	.word	0xfffffffc


//--------------------- .text.main                --------------------------
	.section	.text.main,"ax",@progbits
	.align	128
.text.main:
        .type           main,@function
        .size           main,(.L_x_3 - main)
        .other          main,@"STO_CUDA_ENTRY STV_DEFAULT"
main:
[----:B------:R-:W-:Y:S08]  /*0000*/  LDC R1, c[0x0][0x37c] ;  /* 0x0000df00ff017b82 */ /* 0x000ff00000000800 */
[----:B------:R-:W0:Y:S01]  /*0010*/  S2UR UR8, SR_CgaCtaId ;  /* 0x00000000000879c3 */ /* 0x000e220000008800 */
[----:B------:R-:W-:Y:S01]  /*0020*/  BSSY.RECONVERGENT B0, `(.L_x_0) ;  /* 0x0000008000007945 */ /* 0x000fe20003800200 */
[----:B------:R-:W-:-:S02]  /*0030*/  UMOV UR6, 0x400 ;  /* 0x0000040000067882 */ /* 0x000fc40000000000 */
[----:B0-----:R-:W-:-:S12]  /*0040*/  ULEA UR7, UR8, UR6, 0x18 ;  /* 0x0000000608077291 */ /* 0x001fd8000f8ec0ff */
.L_x_1:
[----:B------:R-:W0:Y:S01]  /*0050*/  LDS R2, [UR7] ;  /* 0x00000007ff027984 */ /* 0x000e220008000800 */
[----:B------:R-:W-:Y:S01]  /*0060*/  MOV R0, UR7 ;  /* 0x0000000700007c02 */ /* 0x000fe20008000f00 */
[----:B0-----:R-:W-:-:S05]  /*0070*/  FADD R3, R2, 3.5 ;  /* 0x4060000002037421 */ /* 0x001fca0000000000 */
[----:B------:R-:W0:Y:S02]  /*0080*/  ATOMS.CAST.SPIN P0, [R0], R2, R3 ;  /* 0x000000020000758d */ /* 0x000e240001800003 */
[----:B0-----:R-:W-:Y:S05]  /*0090*/  @!P0 BRA `(.L_x_1) ;  /* 0xfffffffc00ec8947 */ /* 0x001fea000383ffff */
[----:B------:R-:W-:Y:S05]  /*00a0*/  BSYNC.RECONVERGENT B0 ;  /* 0x0000000000007941 */ /* 0x000fea0003800200 */
.L_x_0:
[----:B------:R-:W0:Y:S01]  /*00b0*/  S2R R0, SR_LANEID ;  /* 0x0000000000007919 */ /* 0x000e220000000000 */
[----:B------:R-:W-:Y:S01]  /*00c0*/  VOTEU.ANY UR9, UPT, PT ;  /* 0x0000000000097886 */ /* 0x000fe200038e0100 */
[----:B------:R-:W-:Y:S01]  /*00d0*/  UIADD3 UR4, UPT, UPT, UR6, 0x4, URZ ;  /* 0x0000000406047890 */ /* 0x000fe2000fffe0ff */
[----:B------:R-:W-:Y:S01]  /*00e0*/  FLO.U32 R7, UR9 ;  /* 0x0000000900077d00 */ /* 0x000fe200080e0000 */
[----:B------:R-:W-:Y:S01]  /*00f0*/  UIADD3 UR5, UPT, UPT, UR6, 0x8, URZ ;  /* 0x0000000806057890 */ /* 0x000fe2000fffe0ff */
[----:B------:R-:W1:Y:S01]  /*0100*/  S2R R4, SR_LTMASK ;  /* 0x0000000000047919 */ /* 0x000e620000003900 */
[----:B------:R-:W-:Y:S01]  /*0110*/  ULEA UR4, UR8, UR4, 0x18 ;  /* 0x0000000408047291 */ /* 0x000fe2000f8ec0ff */
[----:B------:R-:W-:Y:S01]  /*0120*/  HFMA2 R11, -RZ, RZ, 0, 3.278255462646484375e-06 ;  /* 0x00000037ff0b7431 */ /* 0x000fe200000001ff */
[----:B------:R-:W-:Y:S01]  /*0130*/  ULEA UR5, UR8, UR5, 0x18 ;  /* 0x0000000508057291 */ /* 0x000fe2000f8ec0ff */
[----:B------:R-:W-:Y:S01]  /*0140*/  IMAD.MOV.U32 R12, RZ, RZ, 0x65 ;  /* 0x00000065ff0c7424 */ /* 0x000fe200078e00ff */
[----:B------:R-:W-:Y:S01]  /*0150*/  MOV R14, R2 ;  /* 0x00000002000e7202 */ /* 0x000fe20000000f00 */
[----:B------:R-:W2:Y:S03]  /*0160*/  POPC R5, UR9 ;  /* 0x0000000900057d09 */ /* 0x000ea60008000000 */
[----:B------:R-:W-:Y:S01]  /*0170*/  MOV R13, UR5 ;  /* 0x00000005000d7c02 */ /* 0x000fe20008000f00 */
[----:B--2---:R-:W-:Y:S01]  /*0180*/  IMAD R6, R5, 0x3, RZ ;  /* 0x0000000305067824 */ /* 0x004fe200078e02ff */
[----:B0-----:R-:W-:Y:S01]  /*0190*/  ISETP.EQ.U32.AND P0, PT, R7, R0, PT ;  /* 0x000000000700720c */ /* 0x001fe20003f02070 */
[----:B------:R-:W-:-:S02]  /*01a0*/  IMAD R0, R5, 0x2c, RZ ;  /* 0x0000002c05007824 */ /* 0x000fc400078e02ff */
[----:B------:R-:W-:Y:S01]  /*01b0*/  IMAD R5, R5, 0x42, RZ ;  /* 0x0000004205057824 */ /* 0x000fe200078e02ff */
[----:B-1----:R-:W-:-:S04]  /*01c0*/  LOP3.LUT R9, R4, UR9, RZ, 0xc0, !PT ;  /* 0x0000000904097c12 */ /* 0x002fc8000f8ec0ff */
[----:B------:R0:W1:Y:S05]  /*01d0*/  POPC R4, R9 ;  /* 0x0000000900047309 */ /* 0x00006a0000000000 */
[----:B------:R-:W-:Y:S04]  /*01e0*/  @P0 ATOMS.ADD.S32 RZ, [UR4], R6 ;  /* 0x00000006ffff098c */ /* 0x000fe80008000204 */
[----:B------:R-:W2:Y:S01]  /*01f0*/  @P0 ATOMS.ADD R8, [UR5], R0 ;  /* 0x00000000ff08098c */ /* 0x000ea20008000005 */
[----:B0-----:R-:W-:-:S04]  /*0200*/  HFMA2 R9, -RZ, RZ, 0, 5.36441802978515625e-06 ;  /* 0x0000005aff097431 */ /* 0x001fc800000001ff */
[----:B------:R0:W-:Y:S02]  /*0210*/  REDUX.OR UR11, R9 ;  /* 0x00000000090b73c4 */ /* 0x0001e40000004000 */
[----:B0-----:R-:W-:Y:S01]  /*0220*/  IMAD.MOV.U32 R9, RZ, RZ, 0x3 ;  /* 0x00000003ff097424 */ /* 0x001fe200078e00ff */
[----:B--2---:R0:W1:Y:S02]  /*0230*/  SHFL.IDX PT, R3, R8, R7, 0x1f ;  /* 0x00001f0708037589 */ /* 0x00406400000e0000 */
[----:B0-----:R-:W-:Y:S01]  /*0240*/  MOV R8, 0x22b ;  /* 0x0000022b00087802 */ /* 0x001fe20000000f00 */
[----:B------:R-:W-:Y:S02]  /*0250*/  IMAD.MOV.U32 R7, RZ, RZ, 0x1bc ;  /* 0x000001bcff077424 */ /* 0x000fe400078e00ff */
[----:B-1----:R-:W-:-:S06]  /*0260*/  IMAD R3, R4, 0x2c, R3 ;  /* 0x0000002c04037824 */ /* 0x002fcc00078e0203 */
[----:B------:R-:W0:Y:S04]  /*0270*/  ATOMS.AND R3, [UR5], R3 ;  /* 0x00000003ff03798c */ /* 0x000e28000a800005 */
[----:B0-----:R-:W0:Y:S02]  /*0280*/  ATOMS.OR R4, [UR5], R3 ;  /* 0x00000003ff04798c */ /* 0x001e24000b000005 */
[----:B0-----:R0:W1:Y:S02]  /*0290*/  REDUX.XOR UR9, R4 ;  /* 0x00000000040973c4 */ /* 0x0010640000008000 */
[----:B0-----:R-:W-:-:S06]  /*02a0*/  IMAD.MOV.U32 R4, RZ, RZ, 0x2c ;  /* 0x0000002cff047424 */ /* 0x001fcc00078e00ff */
[----:B------:R-:W0:Y:S01]  /*02b0*/  REDUX.XOR UR10, R4 ;  /* 0x00000000040a73c4 */ /* 0x000e220000008000 */
[----:B------:R-:W-:Y:S01]  /*02c0*/  CREDUX.MIN.S32 UR12, R4 ;  /* 0x00000000040c72cc */ /* 0x000fe20000008200 */
[----:B-1----:R-:W-:-:S05]  /*02d0*/  IMAD.U32 R10, RZ, RZ, UR9 ;  /* 0x00000009ff0a7e24 */ /* 0x002fca000f8e00ff */
[----:B------:R1:W-:Y:S04]  /*02e0*/  @P0 ATOMS.XOR RZ, [UR5], R10 ;  /* 0x0000000affff098c */ /* 0x0003e8000b800005 */
[----:B------:R-:W-:Y:S01]  /*02f0*/  ATOMS.INC RZ, [UR5], R11 ;  /* 0x0000000bffff798c */ /* 0x000fe20009800005 */
[----:B0-----:R-:W-:-:S03]  /*0300*/  MOV R4, UR10 ;  /* 0x0000000a00047c02 */ /* 0x001fc60008000f00 */
[----:B------:R-:W-:Y:S01]  /*0310*/  ATOMS.DEC RZ, [UR5], R12 ;  /* 0x0000000cffff798c */ /* 0x000fe2000a000005 */
[----:B-1----:R-:W-:-:S03]  /*0320*/  IMAD.MOV.U32 R10, RZ, RZ, 0x22 ;  /* 0x00000022ff0a7424 */ /* 0x002fc600078e00ff */
[----:B------:R-:W0:Y:S02]  /*0330*/  ATOMS.MIN R6, [UR5], R11 ;  /* 0x0000000bff06798c */ /* 0x000e240008800005 */
[----:B------:R-:W-:Y:S02]  /*0340*/  CREDUX.MAX UR13, R10 ;  /* 0x000000000a0d72cc */ /* 0x000fe40000000000 */
[----:B------:R1:W2:Y:S02]  /*0350*/  ATOMS.MAX.S32 R15, [UR4], R8 ;  /* 0x00000008ff0f798c */ /* 0x0002a40009000204 */
[----:B-1----:R-:W-:Y:S02]  /*0360*/  HFMA2 R8, -RZ, RZ, 0, 1.966953277587890625e-06 ;  /* 0x00000021ff087431 */ /* 0x002fe400000001ff */
[----:B0-----:R0:W1:Y:S01]  /*0370*/  ATOMS.CAS R6, [R13], R6, R7 ;  /* 0x000000060d06738d */ /* 0x0010620000000007 */
[----:B--2---:R-:W2:Y:S06]  /*0380*/  REDUX UR9, R15 ;  /* 0x000000000f0973c4 */ /* 0x004eac0000000000 */
[----:B0-----:R-:W-:Y:S01]  /*0390*/  MOV R7, UR13 ;  /* 0x0000000d00077c02 */ /* 0x001fe20008000f00 */
[----:B-1----:R0:W1:Y:S01]  /*03a0*/  ATOMS.EXCH R3, [UR5], R6 ;  /* 0x00000006ff03798c */ /* 0x002062000c000005 */
[----:B------:R-:W-:Y:S01]  /*03b0*/  BAR.SYNC.DEFER_BLOCKING 0x0 ;  /* 0x0000000000007b1d */ /* 0x000fe20000010000 */
[----:B--2---:R-:W-:-:S02]  /*03c0*/  IMAD.U32 R2, RZ, RZ, UR9 ;  /* 0x00000009ff027e24 */ /* 0x004fc4000f8e00ff */
[----:B0-----:R-:W-:-:S03]  /*03d0*/  IMAD.U32 R6, RZ, RZ, UR11 ;  /* 0x0000000bff067e24 */ /* 0x001fc6000f8e00ff */
[----:B------:R-:W-:Y:S04]  /*03e0*/  STS.64 [UR7], R14 ;  /* 0x0000000eff007988 */ /* 0x000fe80008000a07 */
[----:B-1----:R0:W-:Y:S01]  /*03f0*/  STS [UR7+0x8], R3 ;  /* 0x00000803ff007988 */ /* 0x0021e20008000807 */
[----:B------:R-:W-:Y:S01]  /*0400*/  BAR.SYNC.DEFER_BLOCKING 0x0 ;  /* 0x0000000000007b1d */ /* 0x000fe20000010000 */
[----:B0-----:R-:W-:-:S05]  /*0410*/  MOV R3, UR12 ;  /* 0x0000000c00037c02 */ /* 0x001fca0008000f00 */
[----:B------:R-:W-:Y:S04]  /*0420*/  @P0 ATOMS.ADD.S32 RZ, [UR4+0x8], R0 ;  /* 0x00000800ffff098c */ /* 0x000fe80008000204 */
[----:B------:R-:W-:Y:S04]  /*0430*/  @P0 ATOMS.ADD RZ, [UR5+0x10], R5 ;  /* 0x00001005ffff098c */ /* 0x000fe80008000005 */
[----:B------:R-:W-:Y:S04]  /*0440*/  @P0 ATOMS.AND RZ, [UR4], R2 ;  /* 0x00000002ffff098c */ /* 0x000fe8000a800004 */
[----:B------:R-:W-:Y:S04]  /*0450*/  @P0 ATOMS.XOR RZ, [UR5], R4 ;  /* 0x00000004ffff098c */ /* 0x000fe8000b800005 */
[----:B------:R-:W-:Y:S04]  /*0460*/  @P0 ATOMS.OR RZ, [UR5], R6 ;  /* 0x00000006ffff098c */ /* 0x000fe8000b000005 */
[----:B------:R-:W-:Y:S04]  /*0470*/  ATOMS.INC RZ, [UR5], R8 ;  /* 0x00000008ffff798c */ /* 0x000fe80009800005 */
[----:B------:R-:W-:Y:S04]  /*0480*/  ATOMS.DEC RZ, [UR5], R9 ;  /* 0x00000009ffff798c */ /* 0x000fe8000a000005 */
[----:B------:R-:W-:Y:S04]  /*0490*/  @P0 ATOMS.MIN.S32 RZ, [UR4], R3 ;  /* 0x00000003ffff098c */ /* 0x000fe80008800204 */
[----:B------:R-:W-:Y:S01]  /*04a0*/  @P0 ATOMS.MAX RZ, [UR5], R7 ;  /* 0x00000007ffff098c */ /* 0x000fe20009000005 */
[----:B------:R-:W-:Y:S05]  /*04b0*/  EXIT ;  /* 0x000000000000794d */ /* 0x000fea0003800000 */
.L_x_2:
[----:B------:R-:W-:-:S00]  /*04c0*/  BRA `(.L_x_2) ;  /* 0xfffffffc00fc7947 */ /* 0x000fc0000383ffff */
[----:B------:R-:W-:-:S00]  /*04d0*/  NOP ;  /* 0x0000000000007918 */ /* 0x000fc00000000000 */
        /* <DEDUP_REMOVED lines=10> */
.L_x_3:


//--------------------- .nv.shared.main           --------------------------
	.section	.nv.shared.main,"aw",@nobits
	.sectionflags	@""
	.align	4
.nv.shared.main:
	.zero		1036


//--------------------- .nv.shared.reserved.0     --------------------------
	.section	.nv.shared.reserved.0,"aw",@nobits
	.weak		__nv_reservedSMEM_offset_0_alias
	.size		__nv_reservedSMEM_offset_0_alias, 0, 64
	.other		__nv_reservedSMEM_offset_0_alias,@"STO_CUDA_RESERVED_SHARED STV_DEFAULT"
__nv_reservedSMEM_offset_0_alias:
	.zero		0
	.zero		64


//--------------------- .nv.constant0.main        --------------------------
	.section	.nv.constant0.main,"a",@progbits
	.sectionflags	@""
	.align	4
.nv.constant0.main:
	.zero		896


//--------------------- SYMBOLS --------------------------

	.type		.nv.reservedSmem.offset0,@object
	.size		.nv.reservedSmem.offset0,0x4
	.type		.nv.reservedSmem.cap,@object
	.size		.nv.reservedSmem.cap,0x4
